	.headerflags	@"EF_CUDA_TEXMODE_UNIFIED EF_CUDA_64BIT_ADDRESS EF_CUDA_ACCELERATORS EF_CUDA_SM90 EF_CUDA_VIRTUAL_SM(EF_CUDA_SM90)"
	.elftype	@"ET_EXEC"


//--------------------- .nv.info                  --------------------------
	.section	.nv.info,"",@"SHT_CUDA_INFO"
	.align	4


	//----- nvinfo : EIATTR_REGCOUNT
	.align		4
        /*0000*/ 	.byte	0x04, 0x2f
        /*0002*/ 	.short	(.L_1 - .L_0)
	.align		4
.L_0:
        /*0004*/ 	.word	index@(triton_poi_fused_add_1)
        /*0008*/ 	.word	0x00000012


	//----- nvinfo : EIATTR_MIN_STACK_SIZE
	.align		4
.L_1:
        /*000c*/ 	.byte	0x04, 0x12
        /*000e*/ 	.short	(.L_3 - .L_2)
	.align		4
.L_2:
        /*0010*/ 	.word	index@(triton_poi_fused_add_1)
        /*0014*/ 	.word	0x00000000


	//----- nvinfo : EIATTR_FRAME_SIZE
	.align		4
.L_3:
        /*0018*/ 	.byte	0x04, 0x11
        /*001a*/ 	.short	(.L_5 - .L_4)
	.align		4
.L_4:
        /*001c*/ 	.word	index@(triton_poi_fused_add_1)
        /*0020*/ 	.word	0x00000000


	//----- nvinfo : EIATTR_MIN_STACK_SIZE
	.align		4
.L_5:
        /*0024*/ 	.byte	0x04, 0x12
        /*0026*/ 	.short	(.L_7 - .L_6)
	.align		4
.L_6:
        /*0028*/ 	.word	index@(triton_poi_fused_add_1)
        /*002c*/ 	.word	0x00000000
.L_7:


//--------------------- .nv.info.triton_poi_fused_add_1 --------------------------
	.section	.nv.info.triton_poi_fused_add_1,"",@"SHT_CUDA_INFO"
	.sectionflags	@""
	.align	4


	//----- nvinfo : EIATTR_CUDA_API_VERSION
	.align		4
        /*0000*/ 	.byte	0x04, 0x37
        /*0002*/ 	.short	(.L_9 - .L_8)
.L_8:
        /*0004*/ 	.word	0x0000007c


	//----- nvinfo : EIATTR_KPARAM_INFO
	.align		4
.L_9:
        /*0008*/ 	.byte	0x04, 0x17
        /*000a*/ 	.short	(.L_11 - .L_10)
.L_10:
        /*000c*/ 	.word	0x00000000
        /*0010*/ 	.short	0x0003
        /*0012*/ 	.short	0x0018
        /*0014*/ 	.byte	0x00, 0xf0, 0x11, 0x00


	//----- nvinfo : EIATTR_KPARAM_INFO
	.align		4
.L_11:
        /*0018*/ 	.byte	0x04, 0x17
        /*001a*/ 	.short	(.L_13 - .L_12)
.L_12:
        /*001c*/ 	.word	0x00000000
        /*0020*/ 	.short	0x0002
        /*0022*/ 	.short	0x0010
        /*0024*/ 	.byte	0x00, 0xf4, 0x21, 0x00


	//----- nvinfo : EIATTR_KPARAM_INFO
	.align		4
.L_13:
        /*0028*/ 	.byte	0x04, 0x17
        /*002a*/ 	.short	(.L_15 - .L_14)
.L_14:
        /*002c*/ 	.word	0x00000000
        /*0030*/ 	.short	0x0001
        /*0032*/ 	.short	0x0008
        /*0034*/ 	.byte	0x00, 0xf4, 0x21, 0x00


	//----- nvinfo : EIATTR_KPARAM_INFO
	.align		4
.L_15:
        /*0038*/ 	.byte	0x04, 0x17
        /*003a*/ 	.short	(.L_17 - .L_16)
.L_16:
        /*003c*/ 	.word	0x00000000
        /*0040*/ 	.short	0x0000
        /*0042*/ 	.short	0x0000
        /*0044*/ 	.byte	0x00, 0xf4, 0x21, 0x00


	//----- nvinfo : EIATTR_SPARSE_MMA_MASK
	.align		4
.L_17:
        /*0048*/ 	.byte	0x03, 0x50
        /*004a*/ 	.short	0x0000


	//----- nvinfo : EIATTR_MAXREG_COUNT
	.align		4
        /*004c*/ 	.byte	0x03, 0x1b
        /*004e*/ 	.short	0x00ff


	//----- nvinfo : EIATTR_EXIT_INSTR_OFFSETS
	.align		4
        /*0050*/ 	.byte	0x04, 0x1c
        /*0052*/ 	.short	(.L_19 - .L_18)


	//   ....[0]....
.L_18:
        /*0054*/ 	.word	0x000001d0


	//   ....[1]....
        /*0058*/ 	.word	0x000001f0


	//----- nvinfo : EIATTR_REQNTID
	.align		4
.L_19:
        /*005c*/ 	.byte	0x04, 0x10
        /*005e*/ 	.short	(.L_21 - .L_20)
.L_20:
        /*0060*/ 	.word	0x00000080
        /*0064*/ 	.word	0x00000001
        /*0068*/ 	.word	0x00000001


	//----- nvinfo : EIATTR_CBANK_PARAM_SIZE
	.align		4
.L_21:
        /*006c*/ 	.byte	0x03, 0x19
        /*006e*/ 	.short	0x001c


	//----- nvinfo : EIATTR_PARAM_CBANK
	.align		4
        /*0070*/ 	.byte	0x04, 0x0a
        /*0072*/ 	.short	(.L_23 - .L_22)
	.align		4
.L_22:
        /*0074*/ 	.word	index@(.nv.constant0.triton_poi_fused_add_1)
        /*0078*/ 	.short	0x0210
        /*007a*/ 	.short	0x001c


	//----- nvinfo : EIATTR_SW_WAR
	.align		4
.L_23:
        /*007c*/ 	.byte	0x04, 0x36
        /*007e*/ 	.short	(.L_25 - .L_24)
.L_24:
        /*0080*/ 	.word	0x00000008
.L_25:


//--------------------- .nv.callgraph             --------------------------
	.section	.nv.callgraph,"",@"SHT_CUDA_CALLGRAPH"
	.align	4
	.sectionentsize	8
	.align		4
        /*0000*/ 	.word	0x00000000
	.align		4
        /*0004*/ 	.word	0xffffffff
	.align		4
        /*0008*/ 	.word	0x00000000
	.align		4
        /*000c*/ 	.word	0xfffffffe
	.align		4
        /*0010*/ 	.word	0x00000000
	.align		4
        /*0014*/ 	.word	0xfffffffd
	.align		4
        /*0018*/ 	.word	0x00000000
	.align		4
        /*001c*/ 	.word	0xfffffffc


//--------------------- .text.triton_poi_fused_add_1 --------------------------
	.section	.text.triton_poi_fused_add_1,"ax",@progbits
	.align	128
        .global         triton_poi_fused_add_1
        .type           triton_poi_fused_add_1,@function
        .size           triton_poi_fused_add_1,(.L_x_1 - triton_poi_fused_add_1)
        .other          triton_poi_fused_add_1,@"STO_CUDA_ENTRY STV_DEFAULT"
triton_poi_fused_add_1:
.text.triton_poi_fused_add_1:
[----:B------:R-:W0:Y:S02]  /*0000*/  LDC R1, c[0x0][0x28] ;  /* 0x00000a00ff017b82 */ /* 0x000e240000000800 */
[----:B------:R-:W1:Y:S01]  /*0010*/  S2R R0, SR_TID.X ;  /* 0x0000000000007919 */ /* 0x000e620000002100 */
[----:B------:R-:W2:Y:S01]  /*0020*/  LDC.64 R6, c[0x0][0x220] ;  /* 0x00008800ff067b82 */ /* 0x000ea20000000a00 */
[----:B------:R-:W-:Y:S01]  /*0030*/  CS2R R12, SRZ ;  /* 0x00000000000c7805 */ /* 0x000fe2000001ff00 */
[----:B------:R-:W-:Y:S01]  /*0040*/  ULDC.64 UR4, c[0x0][0x208] ;  /* 0x0000820000047ab9 */ /* 0x000fe20000000a00 */
[----:B------:R-:W3:Y:S05]  /*0050*/  S2R R9, SR_CTAID.X ;  /* 0x0000000000097919 */ /* 0x000eea0000002500 */
[----:B------:R-:W4:Y:S08]  /*0060*/  LDC.64 R4, c[0x0][0x218] ;  /* 0x00008600ff047b82 */ /* 0x000f300000000a00 */
[----:B------:R-:W5:Y:S01]  /*0070*/  LDC.64 R2, c[0x0][0x210] ;  /* 0x00008400ff027b82 */ /* 0x000f620000000a00 */
[----:B-1----:R-:W-:Y:S01]  /*0080*/  IMAD.SHL.U32 R0, R0, 0x2, RZ ;  /* 0x0000000200007824 */ /* 0x002fe200078e00ff */
[----:B---3--:R-:W-:-:S04]  /*0090*/  SHF.R.S32.HI R8, RZ, 0x17, R9 ;  /* 0x00000017ff087819 */ /* 0x008fc80000011409 */
[----:B------:R-:W-:-:S04]  /*00a0*/  LOP3.LUT R0, R0, 0xfe, RZ, 0xc0, !PT ;  /* 0x000000fe00007812 */ /* 0x000fc800078ec0ff */
[----:B------:R-:W-:Y:S02]  /*00b0*/  LEA R9, R9, R0, 0x8 ;  /* 0x0000000009097211 */ /* 0x000fe400078e40ff */
[----:B------:R-:W-:Y:S02]  /*00c0*/  SGXT R0, R8, 0x1 ;  /* 0x000000010800781a */ /* 0x000fe40000000200 */
[C---:B------:R-:W-:Y:S01]  /*00d0*/  ISETP.GE.AND P0, PT, R9.reuse, 0x100, PT ;  /* 0x000001000900780c */ /* 0x040fe20003f06270 */
[----:B----4-:R-:W-:Y:S01]  /*00e0*/  IMAD.WIDE R4, R9, 0x4, R4 ;  /* 0x0000000409047825 */ /* 0x010fe200078e0204 */
[----:B------:R-:W-:-:S03]  /*00f0*/  LEA.HI R0, R0, R9, RZ, 0x2 ;  /* 0x0000000900007211 */ /* 0x000fc600078f10ff */
[----:B-----5:R-:W-:Y:S01]  /*0100*/  IMAD.WIDE R2, R9, 0x4, R2 ;  /* 0x0000000409027825 */ /* 0x020fe200078e0202 */
[----:B------:R-:W-:-:S05]  /*0110*/  LOP3.LUT R0, R0, 0xfffffffc, RZ, 0xc0, !PT ;  /* 0xfffffffc00007812 */ /* 0x000fca00078ec0ff */
[----:B------:R-:W-:-:S04]  /*0120*/  IMAD.IADD R11, R9, 0x1, -R0 ;  /* 0x00000001090b7824 */ /* 0x000fc800078e0a00 */
[----:B--2---:R-:W-:Y:S01]  /*0130*/  IMAD.WIDE R6, R11, 0x4, R6 ;  /* 0x000000040b067825 */ /* 0x004fe200078e0206 */
[----:B------:R-:W-:Y:S02]  /*0140*/  CS2R R10, SRZ ;  /* 0x00000000000a7805 */ /* 0x000fe4000001ff00 */
[----:B------:R-:W-:Y:S02]  /*0150*/  CS2R R8, SRZ ;  /* 0x0000000000087805 */ /* 0x000fe4000001ff00 */
[----:B------:R-:W2:Y:S04]  /*0160*/  @!P0 LDG.E.EL.64 R12, desc[UR4][R6.64] ;  /* 0x00000004060c8981 */ /* 0x000ea8000c2e1b00 */
[----:B------:R-:W2:Y:S04]  /*0170*/  @!P0 LDG.E.64 R10, desc[UR4][R4.64] ;  /* 0x00000004040a8981 */ /* 0x000ea8000c1e1b00 */
[----:B------:R-:W3:Y:S01]  /*0180*/  @!P0 LDG.E.64 R8, desc[UR4][R2.64] ;  /* 0x0000000402088981 */ /* 0x000ee2000c1e1b00 */
[----:B--2---:R-:W-:Y:S01]  /*0190*/  FADD R15, R12, R10 ;  /* 0x0000000a0c0f7221 */ /* 0x004fe20000000000 */
[----:B------:R-:W-:-:S03]  /*01a0*/  FADD R0, R13, R11 ;  /* 0x0000000b0d007221 */ /* 0x000fc60000000000 */
[----:B---3--:R-:W-:Y:S01]  /*01b0*/  FADD R8, R15, R8 ;  /* 0x000000080f087221 */ /* 0x008fe20000000000 */
[----:B------:R-:W-:Y:S01]  /*01c0*/  FADD R9, R0, R9 ;  /* 0x0000000900097221 */ /* 0x000fe20000000000 */
[----:B------:R-:W-:Y:S06]  /*01d0*/  @P0 EXIT ;  /* 0x000000000000094d */ /* 0x000fec0003800000 */
[----:B------:R-:W-:Y:S01]  /*01e0*/  STG.E.64 desc[UR4][R2.64], R8 ;  /* 0x0000000802007986 */ /* 0x000fe2000c101b04 */
[----:B------:R-:W-:Y:S05]  /*01f0*/  EXIT ;  /* 0x000000000000794d */ /* 0x000fea0003800000 */
.L_x_0:
[----:B------:R-:W-:-:S00]  /*0200*/  BRA `(.L_x_0) ;  /* 0xfffffffc00fc7947 */ /* 0x000fc0000383ffff */
[----:B------:R-:W-:-:S00]  /*0210*/  NOP ;  /* 0x0000000000007918 */ /* 0x000fc00000000000 */
        /* <DEDUP_REMOVED lines=14> */
.L_x_1:


//--------------------- .nv.constant0.triton_poi_fused_add_1 --------------------------
	.section	.nv.constant0.triton_poi_fused_add_1,"a",@progbits
	.sectionflags	@""
	.align	4
.nv.constant0.triton_poi_fused_add_1:
	.zero		556
